//
// Generated by NVIDIA NVVM Compiler
//
// Compiler Build ID: CL-36424714
// Cuda compilation tools, release 13.0, V13.0.88
// Based on NVVM 20.0.0
//

.version 9.0
.target sm_100
.address_size 64

	// .globl	_Z25nw_shotgun_scoring_kernelPaPcS0_jjaPi
// _ZZ25nw_shotgun_scoring_kernelPaPcS0_jjaPiE3s_s has been demoted
// _ZZ25nw_shotgun_scoring_kernelPaPcS0_jjaPiE11s_score_mat has been demoted
// _ZZ25nw_shotgun_scoring_kernelPaPcS0_jjaPiE3s_t has been demoted
// _ZZ25nw_shotgun_scoring_kernelPaPcS0_jjaPiE3s_q has been demoted

.visible .entry _Z25nw_shotgun_scoring_kernelPaPcS0_jjaPi(
	.param .u64 .ptr .align 1 _Z25nw_shotgun_scoring_kernelPaPcS0_jjaPi_param_0,
	.param .u64 .ptr .align 1 _Z25nw_shotgun_scoring_kernelPaPcS0_jjaPi_param_1,
	.param .u64 .ptr .align 1 _Z25nw_shotgun_scoring_kernelPaPcS0_jjaPi_param_2,
	.param .u32 _Z25nw_shotgun_scoring_kernelPaPcS0_jjaPi_param_3,
	.param .u32 _Z25nw_shotgun_scoring_kernelPaPcS0_jjaPi_param_4,
	.param .u8 _Z25nw_shotgun_scoring_kernelPaPcS0_jjaPi_param_5,
	.param .u64 .ptr .align 1 _Z25nw_shotgun_scoring_kernelPaPcS0_jjaPi_param_6
)
{
	.reg .pred 	%p<21>;
	.reg .b16 	%rs<7>;
	.reg .b32 	%r<49>;
	.reg .b64 	%rd<17>;
	// demoted variable
	.shared .align 1 .b8 _ZZ25nw_shotgun_scoring_kernelPaPcS0_jjaPiE3s_s[16];
	// demoted variable
	.shared .align 4 .b8 _ZZ25nw_shotgun_scoring_kernelPaPcS0_jjaPiE11s_score_mat[4096];
	// demoted variable
	.shared .align 1 .b8 _ZZ25nw_shotgun_scoring_kernelPaPcS0_jjaPiE3s_t[16];
	// demoted variable
	.shared .align 1 .b8 _ZZ25nw_shotgun_scoring_kernelPaPcS0_jjaPiE3s_q[16];
	ld.param.u64 	%rd2, [_Z25nw_shotgun_scoring_kernelPaPcS0_jjaPi_param_0];
	ld.param.u64 	%rd3, [_Z25nw_shotgun_scoring_kernelPaPcS0_jjaPi_param_1];
	ld.param.u64 	%rd4, [_Z25nw_shotgun_scoring_kernelPaPcS0_jjaPi_param_2];
	ld.param.u32 	%r9, [_Z25nw_shotgun_scoring_kernelPaPcS0_jjaPi_param_3];
	ld.param.u32 	%r10, [_Z25nw_shotgun_scoring_kernelPaPcS0_jjaPi_param_4];
	ld.param.s8 	%rs1, [_Z25nw_shotgun_scoring_kernelPaPcS0_jjaPi_param_5];
	ld.param.u64 	%rd5, [_Z25nw_shotgun_scoring_kernelPaPcS0_jjaPi_param_6];
	mov.u32 	%r11, %ctaid.x;
	mov.u32 	%r12, %ntid.x;
	mov.u32 	%r13, %tid.x;
	mad.lo.s32 	%r2, %r11, %r12, %r13;
	mov.u32 	%r14, %ctaid.y;
	mov.u32 	%r15, %ntid.y;
	mov.u32 	%r3, %tid.y;
	mad.lo.s32 	%r4, %r14, %r15, %r3;
	setp.ne.s32 	%p1, %r3, 0;
	setp.gt.u32 	%p2, %r13, 15;
	or.pred  	%p3, %p1, %p2;
	@%p3 bra 	$L__BB0_2;
	cvta.to.global.u64 	%rd6, %rd2;
	cvt.u64.u32 	%rd7, %r13;
	add.s64 	%rd8, %rd6, %rd7;
	ld.global.u8 	%rs2, [%rd8];
	mov.u32 	%r16, _ZZ25nw_shotgun_scoring_kernelPaPcS0_jjaPiE3s_s;
	add.s32 	%r17, %r16, %r13;
	st.shared.u8 	[%r17], %rs2;
$L__BB0_2:
	shl.b32 	%r18, %r3, 7;
	mov.u32 	%r19, _ZZ25nw_shotgun_scoring_kernelPaPcS0_jjaPiE11s_score_mat;
	add.s32 	%r20, %r19, %r18;
	shl.b32 	%r21, %r13, 2;
	add.s32 	%r5, %r20, %r21;
	mov.b32 	%r22, 0;
	st.shared.u32 	[%r5], %r22;
	setp.lt.s32 	%p4, %r2, 1;
	setp.gt.u32 	%p5, %r2, %r9;
	or.pred  	%p6, %p4, %p5;
	add.s32 	%r6, %r4, -1;
	setp.ge.u32 	%p7, %r6, %r10;
	mad.lo.s32 	%r23, %r4, %r9, %r4;
	add.s32 	%r24, %r23, %r2;
	cvta.to.global.u64 	%rd9, %rd5;
	mul.wide.s32 	%rd10, %r24, 4;
	add.s64 	%rd1, %rd9, %rd10;
	mov.u32 	%r25, _ZZ25nw_shotgun_scoring_kernelPaPcS0_jjaPiE3s_t;
	add.s32 	%r7, %r25, %r13;
	mov.u32 	%r26, _ZZ25nw_shotgun_scoring_kernelPaPcS0_jjaPiE3s_q;
	add.s32 	%r8, %r26, %r3;
	or.pred  	%p8, %p6, %p7;
	@%p8 bra 	$L__BB0_4;
	ld.global.u32 	%r27, [%rd1];
	st.shared.u32 	[%r5], %r27;
	add.s32 	%r28, %r2, -1;
	cvt.u64.u32 	%rd11, %r28;
	cvta.to.global.u64 	%rd12, %rd3;
	add.s64 	%rd13, %rd12, %rd11;
	ld.global.u8 	%rs3, [%rd13];
	st.shared.u8 	[%r7+-1], %rs3;
	cvt.u64.u32 	%rd14, %r6;
	cvta.to.global.u64 	%rd15, %rd4;
	add.s64 	%rd16, %rd15, %rd14;
	ld.global.u8 	%rs4, [%rd16];
	st.shared.u8 	[%r8+-1], %rs4;
$L__BB0_4:
	setp.lt.s32 	%p9, %r2, 1;
	bar.sync 	0;
	setp.eq.s32 	%p10, %r4, 0;
	or.pred  	%p11, %p9, %p10;
	@%p11 bra 	$L__BB0_6;
	ld.shared.u32 	%r29, [%r5+-132];
	ld.shared.u8 	%rs5, [%r8];
	ld.shared.u8 	%rs6, [%r7];
	setp.eq.s16 	%p12, %rs5, 71;
	setp.eq.s16 	%p13, %rs5, 67;
	setp.eq.s16 	%p14, %rs5, 84;
	selp.b32 	%r30, 4, 0, %p12;
	selp.b32 	%r31, 8, %r30, %p13;
	selp.b32 	%r32, 12, %r31, %p14;
	setp.eq.s16 	%p15, %rs6, 71;
	selp.u32 	%r33, 1, 0, %p15;
	setp.eq.s16 	%p16, %rs6, 67;
	selp.b32 	%r34, 2, %r33, %p16;
	setp.eq.s16 	%p17, %rs6, 84;
	selp.b32 	%r35, 3, %r34, %p17;
	or.b32  	%r36, %r35, %r32;
	mov.u32 	%r37, _ZZ25nw_shotgun_scoring_kernelPaPcS0_jjaPiE3s_s;
	add.s32 	%r38, %r37, %r36;
	ld.shared.s8 	%r39, [%r38];
	add.s32 	%r40, %r29, %r39;
	ld.shared.u32 	%r41, [%r5+-128];
	cvt.s32.s16 	%r42, %rs1;
	add.s32 	%r43, %r41, %r42;
	ld.shared.u32 	%r44, [%r5+-4];
	add.s32 	%r45, %r44, %r42;
	max.s32 	%r46, %r40, %r43;
	max.s32 	%r47, %r46, %r45;
	st.shared.u32 	[%r5], %r47;
$L__BB0_6:
	setp.gt.u32 	%p18, %r2, %r9;
	bar.sync 	0;
	setp.gt.u32 	%p19, %r4, %r10;
	or.pred  	%p20, %p18, %p19;
	@%p20 bra 	$L__BB0_8;
	ld.shared.u32 	%r48, [%r5];
	st.global.u32 	[%rd1], %r48;
$L__BB0_8:
	ret;

}


// ===== COMPILED SASS (sm_100) =====

	.target	sm_100

	.elftype	@"ET_EXEC"


//--------------------- .note.nv.tkinfo           --------------------------
	.section	.note.nv.tkinfo,"",@"SHT_NOTE"
	.sectionflags	@"SHF_NOTE_NV_TKINFO"
	.tkinfo
        /*0018*/ 	.word	0x00000002
        /*0030*/ 	.string	""
        /*0030*/ 	.string	"ptxas"
        /*0030*/ 	.string	"Cuda compilation tools, release 13.0, V13.0.88"
        /*0030*/ 	.string	"Build cuda_13.0.r13.0/compiler.36424714_0"
        /*0030*/ 	.string	"-arch sm_100 -m 64 "



//--------------------- .note.nv.cuinfo           --------------------------
	.section	.note.nv.cuinfo,"",@"SHT_NOTE"
	.sectionflags	@"SHF_NOTE_NV_CUINFO"
        /*0018*/ 	.short	0x0002
        /*001a*/ 	.short	0x0064
        /*001c*/ 	.short	0x0082
	.zero		2


//--------------------- .nv.info                  --------------------------
	.section	.nv.info,"",@"SHT_CUDA_INFO"
	.align	4


	//----- nvinfo : EIATTR_REGCOUNT
	.align		4
        /*0000*/ 	.byte	0x04, 0x2f
        /*0002*/ 	.short	(.L_1 - .L_0)
	.align		4
.L_0:
        /*0004*/ 	.word	index@(_Z25nw_shotgun_scoring_kernelPaPcS0_jjaPi)
        /*0008*/ 	.word	0x00000014


	//----- nvinfo : EIATTR_FRAME_SIZE
	.align		4
.L_1:
        /*000c*/ 	.byte	0x04, 0x11
        /*000e*/ 	.short	(.L_3 - .L_2)
	.align		4
.L_2:
        /*0010*/ 	.word	index@(_Z25nw_shotgun_scoring_kernelPaPcS0_jjaPi)
        /*0014*/ 	.word	0x00000000


	//----- nvinfo : EIATTR_MIN_STACK_SIZE
	.align		4
.L_3:
        /*0018*/ 	.byte	0x04, 0x12
        /*001a*/ 	.short	(.L_5 - .L_4)
	.align		4
.L_4:
        /*001c*/ 	.word	index@(_Z25nw_shotgun_scoring_kernelPaPcS0_jjaPi)
        /*0020*/ 	.word	0x00000000
.L_5:


//--------------------- .nv.compat                --------------------------
	.section	.nv.compat,"",@"SHT_CUDA_COMPAT_INFO"
	.align	4
        /*0000*/ 	.byte	0x02, 0x09, 0x00, 0x00, 0x02, 0x02, 0x01, 0x00, 0x02, 0x05, 0x05, 0x00, 0x03, 0x07, 0x01, 0x01
        /*0010*/ 	.byte	0x02, 0x03, 0x00, 0x00, 0x02, 0x06, 0x01, 0x00, 0x04, 0x0b, 0x08, 0x00, 0x09, 0x00, 0x00, 0x00
        /*0020*/ 	.byte	0x00, 0x00, 0x00, 0x00


//--------------------- .nv.info._Z25nw_shotgun_scoring_kernelPaPcS0_jjaPi --------------------------
	.section	.nv.info._Z25nw_shotgun_scoring_kernelPaPcS0_jjaPi,"",@"SHT_CUDA_INFO"
	.sectionflags	@""
	.align	4


	//----- nvinfo : EIATTR_CUDA_API_VERSION
	.align		4
        /*0000*/ 	.byte	0x04, 0x37
        /*0002*/ 	.short	(.L_7 - .L_6)
.L_6:
        /*0004*/ 	.word	0x00000082


	//----- nvinfo : EIATTR_KPARAM_INFO
	.align		4
.L_7:
        /*0008*/ 	.byte	0x04, 0x17
        /*000a*/ 	.short	(.L_9 - .L_8)
.L_8:
        /*000c*/ 	.word	0x00000000
        /*0010*/ 	.short	0x0006
        /*0012*/ 	.short	0x0028
        /*0014*/ 	.byte	0x00, 0xf5, 0x21, 0x00


	//----- nvinfo : EIATTR_KPARAM_INFO
	.align		4
.L_9:
        /*0018*/ 	.byte	0x04, 0x17
        /*001a*/ 	.short	(.L_11 - .L_10)
.L_10:
        /*001c*/ 	.word	0x00000000
        /*0020*/ 	.short	0x0005
        /*0022*/ 	.short	0x0020
        /*0024*/ 	.byte	0x00, 0xf0, 0x05, 0x00


	//----- nvinfo : EIATTR_KPARAM_INFO
	.align		4
.L_11:
        /*0028*/ 	.byte	0x04, 0x17
        /*002a*/ 	.short	(.L_13 - .L_12)
.L_12:
        /*002c*/ 	.word	0x00000000
        /*0030*/ 	.short	0x0004
        /*0032*/ 	.short	0x001c
        /*0034*/ 	.byte	0x00, 0xf0, 0x11, 0x00


	//----- nvinfo : EIATTR_KPARAM_INFO
	.align		4
.L_13:
        /*0038*/ 	.byte	0x04, 0x17
        /*003a*/ 	.short	(.L_15 - .L_14)
.L_14:
        /*003c*/ 	.word	0x00000000
        /*0040*/ 	.short	0x0003
        /*0042*/ 	.short	0x0018
        /*0044*/ 	.byte	0x00, 0xf0, 0x11, 0x00


	//----- nvinfo : EIATTR_KPARAM_INFO
	.align		4
.L_15:
        /*0048*/ 	.byte	0x04, 0x17
        /*004a*/ 	.short	(.L_17 - .L_16)
.L_16:
        /*004c*/ 	.word	0x00000000
        /*0050*/ 	.short	0x0002
        /*0052*/ 	.short	0x0010
        /*0054*/ 	.byte	0x00, 0xf5, 0x21, 0x00


	//----- nvinfo : EIATTR_KPARAM_INFO
	.align		4
.L_17:
        /*0058*/ 	.byte	0x04, 0x17
        /*005a*/ 	.short	(.L_19 - .L_18)
.L_18:
        /*005c*/ 	.word	0x00000000
        /*0060*/ 	.short	0x0001
        /*0062*/ 	.short	0x0008
        /*0064*/ 	.byte	0x00, 0xf5, 0x21, 0x00


	//----- nvinfo : EIATTR_KPARAM_INFO
	.align		4
.L_19:
        /*0068*/ 	.byte	0x04, 0x17
        /*006a*/ 	.short	(.L_21 - .L_20)
.L_20:
        /*006c*/ 	.word	0x00000000
        /*0070*/ 	.short	0x0000
        /*0072*/ 	.short	0x0000
        /*0074*/ 	.byte	0x00, 0xf5, 0x21, 0x00


	//----- nvinfo : EIATTR_SPARSE_MMA_MASK
	.align		4
.L_21:
        /*0078*/ 	.byte	0x03, 0x50
        /*007a*/ 	.short	0x0000


	//----- nvinfo : EIATTR_MAXREG_COUNT
	.align		4
        /*007c*/ 	.byte	0x03, 0x1b
        /*007e*/ 	.short	0x00ff


	//----- nvinfo : EIATTR_NUM_BARRIERS
	.align		4
        /*0080*/ 	.byte	0x02, 0x4c
        /*0082*/ 	.byte	0x01
	.zero		1


	//----- nvinfo : EIATTR_MERCURY_ISA_VERSION
	.align		4
        /*0084*/ 	.byte	0x03, 0x5f
        /*0086*/ 	.short	0x0101


	//----- nvinfo : EIATTR_INT_WARP_WIDE_INSTR_OFFSETS
	.align		4
        /*0088*/ 	.byte	0x04, 0x31
        /*008a*/ 	.short	(.L_23 - .L_22)


	//   ....[0]....
.L_22:
        /*008c*/ 	.word	0x00000260


	//----- nvinfo : EIATTR_VRC_CTA_INIT_COUNT
	.align		4
.L_23:
        /*0090*/ 	.byte	0x02, 0x4a
	.zero		1
	.zero		1


	//----- nvinfo : EIATTR_EXIT_INSTR_OFFSETS
	.align		4
        /*0094*/ 	.byte	0x04, 0x1c
        /*0096*/ 	.short	(.L_25 - .L_24)


	//   ....[0]....
.L_24:
        /*0098*/ 	.word	0x00000570


	//   ....[1]....
        /*009c*/ 	.word	0x000005a0


	//----- nvinfo : EIATTR_CRS_STACK_SIZE
	.align		4
.L_25:
        /*00a0*/ 	.byte	0x04, 0x1e
        /*00a2*/ 	.short	(.L_27 - .L_26)
.L_26:
        /*00a4*/ 	.word	0x00000000


	//----- nvinfo : EIATTR_CBANK_PARAM_SIZE
	.align		4
.L_27:
        /*00a8*/ 	.byte	0x03, 0x19
        /*00aa*/ 	.short	0x0030


	//----- nvinfo : EIATTR_PARAM_CBANK
	.align		4
        /*00ac*/ 	.byte	0x04, 0x0a
        /*00ae*/ 	.short	(.L_29 - .L_28)
	.align		4
.L_28:
        /*00b0*/ 	.word	index@(.nv.constant0._Z25nw_shotgun_scoring_kernelPaPcS0_jjaPi)
        /*00b4*/ 	.short	0x0380
        /*00b6*/ 	.short	0x0030


	//----- nvinfo : EIATTR_SW_WAR
	.align		4
.L_29:
        /*00b8*/ 	.byte	0x04, 0x36
        /*00ba*/ 	.short	(.L_31 - .L_30)
.L_30:
        /*00bc*/ 	.word	0x00000008
.L_31:


//--------------------- .nv.callgraph             --------------------------
	.section	.nv.callgraph,"",@"SHT_CUDA_CALLGRAPH"
	.align	4
	.sectionentsize	8
	.align		4
        /*0000*/ 	.word	0x00000000
	.align		4
        /*0004*/ 	.word	0xffffffff
	.align		4
        /*0008*/ 	.word	0x00000000
	.align		4
        /*000c*/ 	.word	0xfffffffe
	.align		4
        /*0010*/ 	.word	0x00000000
	.align		4
        /*0014*/ 	.word	0xfffffffd
	.align		4
        /*0018*/ 	.word	0x00000000
	.align		4
        /*001c*/ 	.word	0xfffffffc


//--------------------- .text._Z25nw_shotgun_scoring_kernelPaPcS0_jjaPi --------------------------
	.section	.text._Z25nw_shotgun_scoring_kernelPaPcS0_jjaPi,"ax",@progbits
	.align	128
        .global         _Z25nw_shotgun_scoring_kernelPaPcS0_jjaPi
        .type           _Z25nw_shotgun_scoring_kernelPaPcS0_jjaPi,@function
        .size           _Z25nw_shotgun_scoring_kernelPaPcS0_jjaPi,(.L_x_3 - _Z25nw_shotgun_scoring_kernelPaPcS0_jjaPi)
        .other          _Z25nw_shotgun_scoring_kernelPaPcS0_jjaPi,@"STO_CUDA_ENTRY STV_DEFAULT"
_Z25nw_shotgun_scoring_kernelPaPcS0_jjaPi:
.text._Z25nw_shotgun_scoring_kernelPaPcS0_jjaPi:
[----:B------:R-:W-:Y:S01]  /*0000*/  LDC R1, c[0x0][0x37c] ;  /* 0x0000df00ff017b82 */ /* 0x000fe20000000800 */
[----:B------:R-:W0:Y:S07]  /*0010*/  S2R R11, SR_TID.X ;  /* 0x00000000000b7919 */ /* 0x000e2e0000002100 */
[----:B------:R-:W1:Y:S01]  /*0020*/  S2UR UR4, SR_CTAID.X ;  /* 0x00000000000479c3 */ /* 0x000e620000002500 */
[----:B------:R-:W2:Y:S01]  /*0030*/  LDCU.64 UR12, c[0x0][0x398] ;  /* 0x00007300ff0c77ac */ /* 0x000ea20008000a00 */
[----:B------:R-:W3:Y:S01]  /*0040*/  S2R R0, SR_TID.Y ;  /* 0x0000000000007919 */ /* 0x000ee20000002200 */
[----:B------:R-:W4:Y:S05]  /*0050*/  LDCU.64 UR10, c[0x0][0x358] ;  /* 0x00006b00ff0a77ac */ /* 0x000f2a0008000a00 */
[----:B------:R-:W1:Y:S08]  /*0060*/  LDC R10, c[0x0][0x360] ;  /* 0x0000d800ff0a7b82 */ /* 0x000e700000000800 */
[----:B------:R-:W5:Y:S08]  /*0070*/  S2UR UR5, SR_CTAID.Y ;  /* 0x00000000000579c3 */ /* 0x000f700000002600 */
[----:B------:R-:W5:Y:S01]  /*0080*/  LDC R3, c[0x0][0x364] ;  /* 0x0000d900ff037b82 */ /* 0x000f620000000800 */
[----:B0-----:R-:W-:Y:S01]  /*0090*/  ISETP.GT.U32.AND P0, PT, R11, 0xf, PT ;  /* 0x0000000f0b00780c */ /* 0x001fe20003f04070 */
[----:B-1----:R-:W-:-:S06]  /*00a0*/  IMAD R10, R10, UR4, R11 ;  /* 0x000000040a0a7c24 */ /* 0x002fcc000f8e020b */
[----:B------:R-:W0:Y:S01]  /*00b0*/  LDC.64 R8, c[0x0][0x3a8] ;  /* 0x0000ea00ff087b82 */ /* 0x000e220000000a00 */
[----:B---3--:R-:W-:Y:S02]  /*00c0*/  ISETP.NE.OR P0, PT, R0, RZ, P0 ;  /* 0x000000ff0000720c */ /* 0x008fe40000705670 */
[----:B--2---:R-:W-:-:S04]  /*00d0*/  ISETP.GT.U32.AND P1, PT, R10, UR12, PT ;  /* 0x0000000c0a007c0c */ /* 0x004fc8000bf24070 */
[----:B------:R-:W-:Y:S01]  /*00e0*/  ISETP.LT.OR P1, PT, R10, 0x1, P1 ;  /* 0x000000010a00780c */ /* 0x000fe20000f21670 */
[----:B-----5:R-:W-:-:S06]  /*00f0*/  IMAD R12, R3, UR5, R0 ;  /* 0x00000005030c7c24 */ /* 0x020fcc000f8e0200 */
[----:B------:R-:W1:Y:S01]  /*0100*/  @!P0 LDC.64 R4, c[0x0][0x380] ;  /* 0x0000e000ff048b82 */ /* 0x000e620000000a00 */
[C---:B------:R-:W-:Y:S02]  /*0110*/  VIADD R13, R12.reuse, 0xffffffff ;  /* 0xffffffff0c0d7836 */ /* 0x040fe40000000000 */
[----:B------:R-:W-:-:S03]  /*0120*/  IMAD R15, R12, UR12, R12 ;  /* 0x0000000c0c0f7c24 */ /* 0x000fc6000f8e020c */
[----:B------:R-:W-:Y:S01]  /*0130*/  ISETP.GE.U32.OR P1, PT, R13, UR13, P1 ;  /* 0x0000000d0d007c0c */ /* 0x000fe20008f26470 */
[----:B------:R-:W-:-:S04]  /*0140*/  IMAD.IADD R15, R10, 0x1, R15 ;  /* 0x000000010a0f7824 */ /* 0x000fc800078e020f */
[----:B0-----:R-:W-:-:S08]  /*0150*/  IMAD.WIDE R8, R15, 0x4, R8 ;  /* 0x000000040f087825 */ /* 0x001fd000078e0208 */
[----:B------:R-:W0:Y:S01]  /*0160*/  @!P1 LDC.64 R2, c[0x0][0x388] ;  /* 0x0000e200ff029b82 */ /* 0x000e220000000a00 */
[----:B------:R-:W-:Y:S01]  /*0170*/  @!P1 VIADD R17, R10, 0xffffffff ;  /* 0xffffffff0a119836 */ /* 0x000fe20000000000 */
[----:B-1----:R-:W-:-:S06]  /*0180*/  @!P0 IADD3 R4, P2, PT, R11, R4, RZ ;  /* 0x000000040b048210 */ /* 0x002fcc0007f5e0ff */
[----:B------:R-:W1:Y:S01]  /*0190*/  @!P1 LDC.64 R6, c[0x0][0x390] ;  /* 0x0000e400ff069b82 */ /* 0x000e620000000a00 */
[----:B------:R-:W-:-:S05]  /*01a0*/  @!P0 IMAD.X R5, RZ, RZ, R5, P2 ;  /* 0x000000ffff058224 */ /* 0x000fca00010e0605 */
[----:B----4-:R-:W2:Y:S01]  /*01b0*/  @!P0 LDG.E.U8 R4, desc[UR10][R4.64] ;  /* 0x0000000a04048981 */ /* 0x010ea2000c1e1100 */
[----:B0-----:R-:W-:-:S05]  /*01c0*/  @!P1 IADD3 R2, P3, PT, R17, R2, RZ ;  /* 0x0000000211029210 */ /* 0x001fca0007f7e0ff */
[----:B------:R-:W-:Y:S01]  /*01d0*/  @!P1 IMAD.X R3, RZ, RZ, R3, P3 ;  /* 0x000000ffff039224 */ /* 0x000fe200018e0603 */
[----:B-1----:R-:W-:Y:S02]  /*01e0*/  @!P1 IADD3 R6, P4, PT, R13, R6, RZ ;  /* 0x000000060d069210 */ /* 0x002fe40007f9e0ff */
[----:B------:R-:W3:Y:S03]  /*01f0*/  @!P1 LDG.E R13, desc[UR10][R8.64] ;  /* 0x0000000a080d9981 */ /* 0x000ee6000c1e1900 */
[----:B------:R-:W-:Y:S01]  /*0200*/  @!P1 IMAD.X R7, RZ, RZ, R7, P4 ;  /* 0x000000ffff079224 */ /* 0x000fe200020e0607 */
[----:B------:R0:W4:Y:S05]  /*0210*/  @!P1 LDG.E.U8 R14, desc[UR10][R2.64] ;  /* 0x0000000a020e9981 */ /* 0x00012a000c1e1100 */
[----:B------:R-:W5:Y:S01]  /*0220*/  @!P1 LDG.E.U8 R7, desc[UR10][R6.64] ;  /* 0x0000000a06079981 */ /* 0x000f62000c1e1100 */
[----:B------:R-:W1:Y:S01]  /*0230*/  S2UR UR9, SR_CgaCtaId ;  /* 0x00000000000979c3 */ /* 0x000e620000008800 */
[----:B------:R-:W-:-:S02]  /*0240*/  UMOV UR7, 0x400 ;  /* 0x0000040000077882 */ /* 0x000fc40000000000 */
[----:B------:R-:W-:Y:S01]  /*0250*/  UIADD3 UR4, UPT, UPT, UR7, 0x10, URZ ;  /* 0x0000001007047890 */ /* 0x000fe2000fffe0ff */
[----:B------:R-:W-:Y:S01]  /*0260*/  VOTEU.ALL UP0, P0 ;  /* 0x0000000000ff7886 */ /* 0x000fe20000000000 */
[----:B------:R-:W-:Y:S01]  /*0270*/  ISETP.NE.AND P3, PT, R12, RZ, PT ;  /* 0x000000ff0c00720c */ /* 0x000fe20003f65270 */
[----:B------:R-:W-:Y:S02]  /*0280*/  UIADD3 UR5, UPT, UPT, UR7, 0x1010, URZ ;  /* 0x0000101007057890 */ /* 0x000fe4000fffe0ff */
[----:B------:R-:W-:Y:S01]  /*0290*/  UIADD3 UR6, UPT, UPT, UR7, 0x1020, URZ ;  /* 0x0000102007067890 */ /* 0x000fe2000fffe0ff */
[----:B------:R-:W-:Y:S01]  /*02a0*/  ISETP.LT.OR P3, PT, R10, 0x1, !P3 ;  /* 0x000000010a00780c */ /* 0x000fe20005f61670 */
[----:B-1----:R-:W-:Y:S02]  /*02b0*/  ULEA UR4, UR9, UR4, 0x18 ;  /* 0x0000000409047291 */ /* 0x002fe4000f8ec0ff */
[----:B------:R-:W-:-:S04]  /*02c0*/  @!UP0 ULEA UR8, UR9, UR7, 0x18 ;  /* 0x0000000709088291 */ /* 0x000fc8000f8ec0ff */
[----:B0-----:R-:W-:Y:S01]  /*02d0*/  LEA R2, R0, UR4, 0x7 ;  /* 0x0000000400027c11 */ /* 0x001fe2000f8e38ff */
[----:B------:R-:W-:Y:S02]  /*02e0*/  ULEA UR5, UR9, UR5, 0x18 ;  /* 0x0000000509057291 */ /* 0x000fe4000f8ec0ff */
[----:B------:R-:W-:Y:S02]  /*02f0*/  ULEA UR6, UR9, UR6, 0x18 ;  /* 0x0000000609067291 */ /* 0x000fe4000f8ec0ff */
[----:B------:R-:W-:Y:S01]  /*0300*/  IMAD R2, R11, 0x4, R2 ;  /* 0x000000040b027824 */ /* 0x000fe200078e0202 */
[----:B------:R-:W-:Y:S01]  /*0310*/  ISETP.GT.U32.AND P2, PT, R12, UR13, PT ;  /* 0x0000000d0c007c0c */ /* 0x000fe2000bf44070 */
[----:B------:R-:W-:Y:S03]  /*0320*/  BSSY.RECONVERGENT B0, `(.L_x_0) ;  /* 0x0000023000007945 */ /* 0x000fe60003800200 */
[----:B------:R-:W-:Y:S01]  /*0330*/  ISETP.GT.U32.OR P2, PT, R10, UR12, P2 ;  /* 0x0000000c0a007c0c */ /* 0x000fe20009744470 */
[----:B--2---:R0:W-:Y:S04]  /*0340*/  @!P0 STS.U8 [R11+UR8], R4 ;  /* 0x000000040b008988 */ /* 0x0041e80008000008 */
[----:B------:R0:W-:Y:S04]  /*0350*/  STS [R2], RZ ;  /* 0x000000ff02007388 */ /* 0x0001e80000000800 */
[----:B---3--:R0:W-:Y:S04]  /*0360*/  @!P1 STS [R2], R13 ;  /* 0x0000000d02009388 */ /* 0x0081e80000000800 */
[----:B----4-:R0:W-:Y:S04]  /*0370*/  @!P1 STS.U8 [R11+UR5+-0x1], R14 ;  /* 0xffffff0e0b009988 */ /* 0x0101e80008000005 */
[----:B-----5:R0:W-:Y:S01]  /*0380*/  @!P1 STS.U8 [R0+UR6+-0x1], R7 ;  /* 0xffffff0700009988 */ /* 0x0201e20008000006 */
[----:B------:R-:W-:Y:S06]  /*0390*/  BAR.SYNC.DEFER_BLOCKING 0x0 ;  /* 0x0000000000007b1d */ /* 0x000fec0000010000 */
[----:B------:R-:W-:Y:S05]  /*03a0*/  @P3 BRA `(.L_x_1) ;  /* 0x0000000000683947 */ /* 0x000fea0003800000 */
[----:B0-----:R-:W0:Y:S01]  /*03b0*/  LDS.U8 R11, [R11+UR5] ;  /* 0x000000050b0b7984 */ /* 0x001e220008000000 */
[----:B------:R-:W-:-:S03]  /*03c0*/  ULEA UR4, UR9, UR7, 0x18 ;  /* 0x0000000709047291 */ /* 0x000fc6000f8ec0ff */
[----:B------:R-:W1:Y:S04]  /*03d0*/  LDS.U8 R0, [R0+UR6] ;  /* 0x0000000600007984 */ /* 0x000e680008000000 */
[----:B------:R-:W-:Y:S01]  /*03e0*/  LDS R5, [R2+-0x4] ;  /* 0xfffffc0002057984 */ /* 0x000fe20000000800 */
[C---:B0-----:R-:W-:Y:S02]  /*03f0*/  ISETP.NE.AND P4, PT, R11.reuse, 0x47, PT ;  /* 0x000000470b00780c */ /* 0x041fe40003f85270 */
[----:B------:R-:W-:Y:S02]  /*0400*/  ISETP.NE.AND P1, PT, R11, 0x43, PT ;  /* 0x000000430b00780c */ /* 0x000fe40003f25270 */
[----:B-1----:R-:W-:Y:S02]  /*0410*/  ISETP.NE.AND P3, PT, R0, 0x47, PT ;  /* 0x000000470000780c */ /* 0x002fe40003f65270 */
[----:B------:R-:W-:-:S02]  /*0420*/  SEL R4, RZ, 0x1, P4 ;  /* 0x00000001ff047807 */ /* 0x000fc40002000000 */
[----:B------:R-:W-:Y:S02]  /*0430*/  ISETP.NE.AND P0, PT, R0, 0x43, PT ;  /* 0x000000430000780c */ /* 0x000fe40003f05270 */
[----:B------:R-:W-:Y:S02]  /*0440*/  SEL R3, RZ, 0x4, P3 ;  /* 0x00000004ff037807 */ /* 0x000fe40001800000 */
[----:B------:R-:W-:Y:S02]  /*0450*/  ISETP.NE.AND P4, PT, R11, 0x54, PT ;  /* 0x000000540b00780c */ /* 0x000fe40003f85270 */
[----:B------:R-:W-:Y:S02]  /*0460*/  SEL R4, R4, 0x2, P1 ;  /* 0x0000000204047807 */ /* 0x000fe40000800000 */
[----:B------:R-:W-:Y:S02]  /*0470*/  ISETP.NE.AND P3, PT, R0, 0x54, PT ;  /* 0x000000540000780c */ /* 0x000fe40003f65270 */
[----:B------:R-:W-:Y:S01]  /*0480*/  SEL R3, R3, 0x8, P0 ;  /* 0x0000000803037807 */ /* 0x000fe20000000000 */
[----:B------:R-:W-:Y:S01]  /*0490*/  LDS R0, [R2+-0x84] ;  /* 0xffff7c0002007984 */ /* 0x000fe20000000800 */
[----:B------:R-:W-:-:S02]  /*04a0*/  SEL R4, R4, 0x3, P4 ;  /* 0x0000000304047807 */ /* 0x000fc40002000000 */
[----:B------:R-:W-:-:S04]  /*04b0*/  SEL R3, R3, 0xc, P3 ;  /* 0x0000000c03037807 */ /* 0x000fc80001800000 */
[----:B------:R-:W-:Y:S01]  /*04c0*/  IADD3 R3, PT, PT, R4, UR4, R3 ;  /* 0x0000000404037c10 */ /* 0x000fe2000fffe003 */
[----:B------:R-:W0:Y:S01]  /*04d0*/  LDCU.U8 UR4, c[0x0][0x3a0] ;  /* 0x00007400ff0477ac */ /* 0x000e220008000000 */
[----:B------:R-:W1:Y:S04]  /*04e0*/  LDS R4, [R2+-0x80] ;  /* 0xffff800002047984 */ /* 0x000e680000000800 */
[----:B------:R-:W2:Y:S01]  /*04f0*/  LDS.S8 R3, [R3] ;  /* 0x0000000003037984 */ /* 0x000ea20000000200 */
[----:B0-----:R-:W-:-:S06]  /*0500*/  UPRMT UR4, UR4, 0x8880, URZ ;  /* 0x0000888004047896 */ /* 0x001fcc00080000ff */
[----:B-1----:R-:W-:-:S05]  /*0510*/  VIADD R4, R4, UR4 ;  /* 0x0000000404047c36 */ /* 0x002fca0008000000 */
[----:B--2---:R-:W-:-:S04]  /*0520*/  VIADDMNMX R0, R0, R3, R4, !PT ;  /* 0x0000000300007246 */ /* 0x004fc80007800104 */
[----:B------:R-:W-:-:S05]  /*0530*/  VIADDMNMX R5, R5, UR4, R0, !PT ;  /* 0x0000000405057c46 */ /* 0x000fca000f800100 */
[----:B------:R1:W-:Y:S02]  /*0540*/  STS [R2], R5 ;  /* 0x0000000502007388 */ /* 0x0003e40000000800 */
.L_x_1:
[----:B------:R-:W-:Y:S05]  /*0550*/  BSYNC.RECONVERGENT B0 ;  /* 0x0000000000007941 */ /* 0x000fea0003800200 */
.L_x_0:
[----:B------:R-:W-:Y:S06]  /*0560*/  BAR.SYNC.DEFER_BLOCKING 0x0 ;  /* 0x0000000000007b1d */ /* 0x000fec0000010000 */
[----:B------:R-:W-:Y:S05]  /*0570*/  @P2 EXIT ;  /* 0x000000000000294d */ /* 0x000fea0003800000 */
[----:B------:R-:W2:Y:S04]  /*0580*/  LDS R3, [R2] ;  /* 0x0000000002037984 */ /* 0x000ea80000000800 */
[----:B--2---:R-:W-:Y:S01]  /*0590*/  STG.E desc[UR10][R8.64], R3 ;  /* 0x0000000308007986 */ /* 0x004fe2000c10190a */
[----:B------:R-:W-:Y:S05]  /*05a0*/  EXIT ;  /* 0x000000000000794d */ /* 0x000fea0003800000 */
.L_x_2:
[----:B------:R-:W-:-:S00]  /*05b0*/  BRA `(.L_x_2) ;  /* 0xfffffffc00fc7947 */ /* 0x000fc0000383ffff */
[----:B------:R-:W-:-:S00]  /*05c0*/  NOP ;  /* 0x0000000000007918 */ /* 0x000fc00000000000 */
        /* <DEDUP_REMOVED lines=11> */
.L_x_3:


//--------------------- .nv.shared._Z25nw_shotgun_scoring_kernelPaPcS0_jjaPi --------------------------
	.section	.nv.shared._Z25nw_shotgun_scoring_kernelPaPcS0_jjaPi,"aw",@nobits
	.sectionflags	@""
	.align	4
.nv.shared._Z25nw_shotgun_scoring_kernelPaPcS0_jjaPi:
	.zero		5168


//--------------------- .nv.shared.reserved.0     --------------------------
	.section	.nv.shared.reserved.0,"aw",@nobits
	.weak		__nv_reservedSMEM_offset_0_alias
	.size		__nv_reservedSMEM_offset_0_alias, 0, 64
	.other		__nv_reservedSMEM_offset_0_alias,@"STO_CUDA_RESERVED_SHARED STV_DEFAULT"
__nv_reservedSMEM_offset_0_alias:
	.zero		0
	.zero		64


//--------------------- .nv.constant0._Z25nw_shotgun_scoring_kernelPaPcS0_jjaPi --------------------------
	.section	.nv.constant0._Z25nw_shotgun_scoring_kernelPaPcS0_jjaPi,"a",@progbits
	.sectionflags	@""
	.align	4
.nv.constant0._Z25nw_shotgun_scoring_kernelPaPcS0_jjaPi:
	.zero		944


//--------------------- SYMBOLS --------------------------

	.type		.nv.reservedSmem.offset0,@object
	.size		.nv.reservedSmem.offset0,0x4
	.type		.nv.reservedSmem.cap,@object
	.size		.nv.reservedSmem.cap,0x4
